def matmul_kernel(
    a_ptr,
    b_ptr,
    c_ptr,
    M,
    N,
    K,
    stride_am,
    stride_ak,
    stride_bk,
    stride_bn,
    stride_cm,
    stride_cn,
    BLOCK_M: tl.constexpr,
    BLOCK_N: tl.constexpr,
    BLOCK_K: tl.constexpr,
    GROUP_M: tl.constexpr,
):
    pid = tl.program_id(axis=0)
    num_pid_m = tl.cdiv(M, BLOCK_M)
    num_pid_n = tl.cdiv(N, BLOCK_N)
    num_pid_in_group = GROUP_M * num_pid_n
    group_id = pid // num_pid_in_group
    first_pid_m = group_id * GROUP_M
    group_size_m = min(num_pid_m - first_pid_m, GROUP_M)
    pid_m = first_pid_m + ((pid % num_pid_in_group) % group_size_m)
    pid_n = (pid % num_pid_in_group) // group_size_m

    offs_am = (pid_m * BLOCK_M + tl.arange(0, BLOCK_M)) % M
    offs_bn = (pid_n * BLOCK_N + tl.arange(0, BLOCK_N)) % N
    offs_k = tl.arange(0, BLOCK_K)
    a_ptrs = a_ptr + offs_am[:, None] * stride_am + offs_k[None, :] * stride_ak
    b_ptrs = b_ptr + offs_k[:, None] * stride_bk + offs_bn[None, :] * stride_bn

    acc = tl.zeros((BLOCK_M, BLOCK_N), dtype=tl.float32)
    for kk in range(0, tl.cdiv(K, BLOCK_K)):
        a = tl.load(a_ptrs, mask=offs_k[None, :] < K - kk * BLOCK_K, other=0.0)
        b = tl.load(b_ptrs, mask=offs_k[:, None] < K - kk * BLOCK_K, other=0.0)
        acc = tl.dot(a, b, acc)
        a_ptrs += BLOCK_K * stride_ak
        b_ptrs += BLOCK_K * stride_bk

    c = acc.to(c_ptr.dtype.element_ty)
    offs_cm = pid_m * BLOCK_M + tl.arange(0, BLOCK_M)
    offs_cn = pid_n * BLOCK_N + tl.arange(0, BLOCK_N)
    c_ptrs = c_ptr + offs_cm[:, None] * stride_cm + offs_cn[None, :] * stride_cn
    mask = (offs_cm[:, None] < M) & (offs_cn[None, :] < N)
    tl.store(c_ptrs, c, mask=mask)

# config = {"BLOCK_K": 32, "BLOCK_M": 32, "BLOCK_N": 32, "GROUP_M": 8, "arch": "sm_90", "dtype": "bf16", "num_ctas": 1, "num_stages": 4, "num_warps": 8}
# arch = sm_90


// ===== COMPILED SASS (sm_90a) =====

	.target	sm_90a

	.elftype	@"ET_EXEC"


//--------------------- .note.nv.tkinfo           --------------------------
	.section	.note.nv.tkinfo,"",@"SHT_NOTE"
	.sectionflags	@"SHF_NOTE_NV_TKINFO"
	.tkinfo
        /*0018*/ 	.word	0x00000002
        /*0030*/ 	.string	""
        /*0030*/ 	.string	"ptxas"
        /*0030*/ 	.string	"Cuda compilation tools, release 13.0, V13.0.88"
        /*0030*/ 	.string	"Build cuda_13.0.r13.0/compiler.36424714_0"
        /*0030*/ 	.string	"-v  -suppress-debug-info  -lineinfo  -arch sm_90a "



//--------------------- .note.nv.cuinfo           --------------------------
	.section	.note.nv.cuinfo,"",@"SHT_NOTE"
	.sectionflags	@"SHF_NOTE_NV_CUINFO"
        /*0018*/ 	.short	0x0002
        /*001a*/ 	.short	0x005a
        /*001c*/ 	.short	0x0082
	.zero		2


//--------------------- .nv.info                  --------------------------
	.section	.nv.info,"",@"SHT_CUDA_INFO"
	.align	4


	//----- nvinfo : EIATTR_REGCOUNT
	.align		4
        /*0000*/ 	.byte	0x04, 0x2f
        /*0002*/ 	.short	(.L_1 - .L_0)
	.align		4
.L_0:
        /*0004*/ 	.word	index@(matmul_kernel)
        /*0008*/ 	.word	0x0000003e


	//----- nvinfo : EIATTR_FRAME_SIZE
	.align		4
.L_1:
        /*000c*/ 	.byte	0x04, 0x11
        /*000e*/ 	.short	(.L_3 - .L_2)
	.align		4
.L_2:
        /*0010*/ 	.word	index@(matmul_kernel)
        /*0014*/ 	.word	0x00000000


	//----- nvinfo : EIATTR_MIN_STACK_SIZE
	.align		4
.L_3:
        /*0018*/ 	.byte	0x04, 0x12
        /*001a*/ 	.short	(.L_5 - .L_4)
	.align		4
.L_4:
        /*001c*/ 	.word	index@(matmul_kernel)
        /*0020*/ 	.word	0x00000000
.L_5:


//--------------------- .nv.compat                --------------------------
	.section	.nv.compat,"",@"SHT_CUDA_COMPAT_INFO"
	.align	4
        /*0000*/ 	.byte	0x02, 0x09, 0x01, 0x00, 0x02, 0x02, 0x01, 0x00, 0x02, 0x05, 0x05, 0x00, 0x03, 0x07, 0x01, 0x01
        /*0010*/ 	.byte	0x02, 0x03, 0x00, 0x00, 0x02, 0x06, 0x01, 0x00, 0x04, 0x0b, 0x08, 0x00, 0x00, 0x00, 0x00, 0x00
        /*0020*/ 	.byte	0x00, 0x00, 0x00, 0x00


//--------------------- .nv.info.matmul_kernel    --------------------------
	.section	.nv.info.matmul_kernel,"",@"SHT_CUDA_INFO"
	.sectionflags	@""
	.align	4


	//----- nvinfo : EIATTR_CUDA_API_VERSION
	.align		4
        /*0000*/ 	.byte	0x04, 0x37
        /*0002*/ 	.short	(.L_7 - .L_6)
.L_6:
        /*0004*/ 	.word	0x00000082


	//----- nvinfo : EIATTR_KPARAM_INFO
	.align		4
.L_7:
        /*0008*/ 	.byte	0x04, 0x17
        /*000a*/ 	.short	(.L_9 - .L_8)
.L_8:
        /*000c*/ 	.word	0x00000000
        /*0010*/ 	.short	0x000d
        /*0012*/ 	.short	0x0048
        /*0014*/ 	.byte	0x00, 0xf4, 0x21, 0x00


	//----- nvinfo : EIATTR_KPARAM_INFO
	.align		4
.L_9:
        /*0018*/ 	.byte	0x04, 0x17
        /*001a*/ 	.short	(.L_11 - .L_10)
.L_10:
        /*001c*/ 	.word	0x00000000
        /*0020*/ 	.short	0x000c
        /*0022*/ 	.short	0x0040
        /*0024*/ 	.byte	0x00, 0xf4, 0x21, 0x00


	//----- nvinfo : EIATTR_KPARAM_INFO
	.align		4
.L_11:
        /*0028*/ 	.byte	0x04, 0x17
        /*002a*/ 	.short	(.L_13 - .L_12)
.L_12:
        /*002c*/ 	.word	0x00000000
        /*0030*/ 	.short	0x000b
        /*0032*/ 	.short	0x0038
        /*0034*/ 	.byte	0x00, 0xf0, 0x11, 0x00


	//----- nvinfo : EIATTR_KPARAM_INFO
	.align		4
.L_13:
        /*0038*/ 	.byte	0x04, 0x17
        /*003a*/ 	.short	(.L_15 - .L_14)
.L_14:
        /*003c*/ 	.word	0x00000000
        /*0040*/ 	.short	0x000a
        /*0042*/ 	.short	0x0034
        /*0044*/ 	.byte	0x00, 0xf0, 0x11, 0x00


	//----- nvinfo : EIATTR_KPARAM_INFO
	.align		4
.L_15:
        /*0048*/ 	.byte	0x04, 0x17
        /*004a*/ 	.short	(.L_17 - .L_16)
.L_16:
        /*004c*/ 	.word	0x00000000
        /*0050*/ 	.short	0x0009
        /*0052*/ 	.short	0x0030
        /*0054*/ 	.byte	0x00, 0xf0, 0x11, 0x00


	//----- nvinfo : EIATTR_KPARAM_INFO
	.align		4
.L_17:
        /*0058*/ 	.byte	0x04, 0x17
        /*005a*/ 	.short	(.L_19 - .L_18)
.L_18:
        /*005c*/ 	.word	0x00000000
        /*0060*/ 	.short	0x0008
        /*0062*/ 	.short	0x002c
        /*0064*/ 	.byte	0x00, 0xf0, 0x11, 0x00


	//----- nvinfo : EIATTR_KPARAM_INFO
	.align		4
.L_19:
        /*0068*/ 	.byte	0x04, 0x17
        /*006a*/ 	.short	(.L_21 - .L_20)
.L_20:
        /*006c*/ 	.word	0x00000000
        /*0070*/ 	.short	0x0007
        /*0072*/ 	.short	0x0028
        /*0074*/ 	.byte	0x00, 0xf0, 0x11, 0x00


	//----- nvinfo : EIATTR_KPARAM_INFO
	.align		4
.L_21:
        /*0078*/ 	.byte	0x04, 0x17
        /*007a*/ 	.short	(.L_23 - .L_22)
.L_22:
        /*007c*/ 	.word	0x00000000
        /*0080*/ 	.short	0x0006
        /*0082*/ 	.short	0x0024
        /*0084*/ 	.byte	0x00, 0xf0, 0x11, 0x00


	//----- nvinfo : EIATTR_KPARAM_INFO
	.align		4
.L_23:
        /*0088*/ 	.byte	0x04, 0x17
        /*008a*/ 	.short	(.L_25 - .L_24)
.L_24:
        /*008c*/ 	.word	0x00000000
        /*0090*/ 	.short	0x0005
        /*0092*/ 	.short	0x0020
        /*0094*/ 	.byte	0x00, 0xf0, 0x11, 0x00


	//----- nvinfo : EIATTR_KPARAM_INFO
	.align		4
.L_25:
        /*0098*/ 	.byte	0x04, 0x17
        /*009a*/ 	.short	(.L_27 - .L_26)
.L_26:
        /*009c*/ 	.word	0x00000000
        /*00a0*/ 	.short	0x0004
        /*00a2*/ 	.short	0x001c
        /*00a4*/ 	.byte	0x00, 0xf0, 0x11, 0x00


	//----- nvinfo : EIATTR_KPARAM_INFO
	.align		4
.L_27:
        /*00a8*/ 	.byte	0x04, 0x17
        /*00aa*/ 	.short	(.L_29 - .L_28)
.L_28:
        /*00ac*/ 	.word	0x00000000
        /*00b0*/ 	.short	0x0003
        /*00b2*/ 	.short	0x0018
        /*00b4*/ 	.byte	0x00, 0xf0, 0x11, 0x00


	//----- nvinfo : EIATTR_KPARAM_INFO
	.align		4
.L_29:
        /*00b8*/ 	.byte	0x04, 0x17
        /*00ba*/ 	.short	(.L_31 - .L_30)
.L_30:
        /*00bc*/ 	.word	0x00000000
        /*00c0*/ 	.short	0x0002
        /*00c2*/ 	.short	0x0010
        /*00c4*/ 	.byte	0x00, 0xf4, 0x21, 0x00


	//----- nvinfo : EIATTR_KPARAM_INFO
	.align		4
.L_31:
        /*00c8*/ 	.byte	0x04, 0x17
        /*00ca*/ 	.short	(.L_33 - .L_32)
.L_32:
        /*00cc*/ 	.word	0x00000000
        /*00d0*/ 	.short	0x0001
        /*00d2*/ 	.short	0x0008
        /*00d4*/ 	.byte	0x00, 0xf4, 0x21, 0x00


	//----- nvinfo : EIATTR_KPARAM_INFO
	.align		4
.L_33:
        /*00d8*/ 	.byte	0x04, 0x17
        /*00da*/ 	.short	(.L_35 - .L_34)
.L_34:
        /*00dc*/ 	.word	0x00000000
        /*00e0*/ 	.short	0x0000
        /*00e2*/ 	.short	0x0000
        /*00e4*/ 	.byte	0x00, 0xf4, 0x21, 0x00


	//----- nvinfo : EIATTR_SPARSE_MMA_MASK
	.align		4
.L_35:
        /*00e8*/ 	.byte	0x03, 0x50
        /*00ea*/ 	.short	0x0000


	//----- nvinfo : EIATTR_MAXREG_COUNT
	.align		4
        /*00ec*/ 	.byte	0x03, 0x1b
        /*00ee*/ 	.short	0x00ff


	//----- nvinfo : EIATTR_NUM_BARRIERS
	.align		4
        /*00f0*/ 	.byte	0x02, 0x4c
        /*00f2*/ 	.byte	0x01
	.zero		1


	//----- nvinfo : EIATTR_MERCURY_ISA_VERSION
	.align		4
        /*00f4*/ 	.byte	0x03, 0x5f
        /*00f6*/ 	.short	0x0101


	//----- nvinfo : EIATTR_EXIT_INSTR_OFFSETS
	.align		4
        /*00f8*/ 	.byte	0x04, 0x1c
        /*00fa*/ 	.short	(.L_37 - .L_36)


	//   ....[0]....
.L_36:
        /*00fc*/ 	.word	0x00001600


	//   ....[1]....
        /*0100*/ 	.word	0x00001630


	//----- nvinfo : EIATTR_REQNTID
	.align		4
.L_37:
        /*0104*/ 	.byte	0x04, 0x10
        /*0106*/ 	.short	(.L_39 - .L_38)
.L_38:
        /*0108*/ 	.word	0x00000100
        /*010c*/ 	.word	0x00000001
        /*0110*/ 	.word	0x00000001


	//----- nvinfo : EIATTR_CBANK_PARAM_SIZE
	.align		4
.L_39:
        /*0114*/ 	.byte	0x03, 0x19
        /*0116*/ 	.short	0x0050


	//----- nvinfo : EIATTR_PARAM_CBANK
	.align		4
        /*0118*/ 	.byte	0x04, 0x0a
        /*011a*/ 	.short	(.L_41 - .L_40)
	.align		4
.L_40:
        /*011c*/ 	.word	index@(.nv.constant0.matmul_kernel)
        /*0120*/ 	.short	0x0210
        /*0122*/ 	.short	0x0050


	//----- nvinfo : EIATTR_SW_WAR
	.align		4
.L_41:
        /*0124*/ 	.byte	0x04, 0x36
        /*0126*/ 	.short	(.L_43 - .L_42)
.L_42:
        /*0128*/ 	.word	0x00000008
.L_43:


//--------------------- .nv.callgraph             --------------------------
	.section	.nv.callgraph,"",@"SHT_CUDA_CALLGRAPH"
	.align	4
	.sectionentsize	8
	.align		4
        /*0000*/ 	.word	0x00000000
	.align		4
        /*0004*/ 	.word	0xffffffff
	.align		4
        /*0008*/ 	.word	0x00000000
	.align		4
        /*000c*/ 	.word	0xfffffffe
	.align		4
        /*0010*/ 	.word	0x00000000
	.align		4
        /*0014*/ 	.word	0xfffffffd
	.align		4
        /*0018*/ 	.word	0x00000000
	.align		4
        /*001c*/ 	.word	0xfffffffc


//--------------------- .text.matmul_kernel       --------------------------
	.section	.text.matmul_kernel,"ax",@progbits
	.align	128
        .global         matmul_kernel
        .type           matmul_kernel,@function
        .size           matmul_kernel,(.L_x_3 - matmul_kernel)
        .other          matmul_kernel,@"STO_CUDA_ENTRY STV_DEFAULT"
matmul_kernel:
.text.matmul_kernel:
[----:B------:R-:W-:Y:S08]  /*0000*/  LDC R1, c[0x0][0x28] ;  /* 0x00000a00ff017b82 */ /* 0x000ff00000000800 */
[----:B------:R-:W0:Y:S01]  /*0010*/  LDC.64 R16, c[0x0][0x228] ;  /* 0x00008a00ff107b82 */ /* 0x000e220000000a00 */
[----:B------:R-:W1:Y:S01]  /*0020*/  S2R R5, SR_CTAID.X ;  /* 0x0000000000057919 */ /* 0x000e620000002500 */
[----:B------:R-:W-:Y:S01]  /*0030*/  UMOV UR4, 0x400 ;  /* 0x0000040000047882 */ /* 0x000fe20000000000 */
[----:B------:R-:W-:Y:S01]  /*0040*/  ULDC.64 UR6, c[0x0][0x208] ;  /* 0x0000820000067ab9 */ /* 0x000fe20000000a00 */
[----:B------:R-:W2:Y:S04]  /*0050*/  S2R R11, SR_TID.X ;  /* 0x00000000000b7919 */ /* 0x000ea80000002100 */
[----:B------:R-:W3:Y:S08]  /*0060*/  LDC R40, c[0x0][0x230] ;  /* 0x00008c00ff287b82 */ /* 0x000ef00000000800 */
[----:B------:R-:W4:Y:S01]  /*0070*/  S2UR UR5, SR_CgaCtaId ;  /* 0x00000000000579c3 */ /* 0x000f220000008800 */
[----:B0-----:R-:W-:-:S05]  /*0080*/  VIADD R0, R17, 0x1f ;  /* 0x0000001f11007836 */ /* 0x001fca0000000000 */
[----:B------:R-:W-:Y:S01]  /*0090*/  SHF.R.S32.HI R3, RZ, 0x1f, R0 ;  /* 0x0000001fff037819 */ /* 0x000fe20000011400 */
[----:B---3--:R-:W-:-:S03]  /*00a0*/  VIADD R40, R40, 0x1f ;  /* 0x0000001f28287836 */ /* 0x008fc60000000000 */
[----:B------:R-:W-:Y:S02]  /*00b0*/  LEA.HI R3, R3, R0, RZ, 0x5 ;  /* 0x0000000003037211 */ /* 0x000fe400078f28ff */
[----:B-1----:R-:W-:Y:S02]  /*00c0*/  IABS R8, R5 ;  /* 0x0000000500087213 */ /* 0x002fe40000000000 */
[----:B------:R-:W-:Y:S01]  /*00d0*/  SHF.R.S32.HI R3, RZ, 0x5, R3 ;  /* 0x00000005ff037819 */ /* 0x000fe20000011403 */
[----:B----4-:R-:W-:-:S04]  /*00e0*/  ULEA UR4, UR5, UR4, 0x18 ;  /* 0x0000000405047291 */ /* 0x010fc8000f8ec03f */
[----:B------:R-:W-:-:S05]  /*00f0*/  IMAD.SHL.U32 R4, R3, 0x8, RZ ;  /* 0x0000000803047824 */ /* 0x000fca00078e00ff */
[-C--:B------:R-:W-:Y:S02]  /*0100*/  IABS R7, R4.reuse ;  /* 0x0000000400077213 */ /* 0x080fe40000000000 */
[----:B------:R-:W-:Y:S02]  /*0110*/  IABS R10, R4 ;  /* 0x00000004000a7213 */ /* 0x000fe40000000000 */
[----:B------:R-:W0:Y:S08]  /*0120*/  I2F.RP R0, R7 ;  /* 0x0000000700007306 */ /* 0x000e300000209400 */
[----:B0-----:R-:W0:Y:S02]  /*0130*/  MUFU.RCP R0, R0 ;  /* 0x0000000000007308 */ /* 0x001e240000001000 */
[----:B0-----:R-:W-:-:S02]  /*0140*/  VIADD R2, R0, 0xffffffe ;  /* 0x0ffffffe00027836 */ /* 0x001fc40000000000 */
[----:B------:R-:W-:-:S04]  /*0150*/  IMAD.MOV R0, RZ, RZ, -R10 ;  /* 0x000000ffff007224 */ /* 0x000fc800078e0a0a */
[----:B------:R0:W1:Y:S02]  /*0160*/  F2I.FTZ.U32.TRUNC.NTZ R3, R2 ;  /* 0x0000000200037305 */ /* 0x000064000021f000 */
[----:B0-----:R-:W-:Y:S02]  /*0170*/  IMAD.MOV.U32 R2, RZ, RZ, RZ ;  /* 0x000000ffff027224 */ /* 0x001fe400078e00ff */
[----:B-1----:R-:W-:-:S04]  /*0180*/  IMAD.MOV R6, RZ, RZ, -R3 ;  /* 0x000000ffff067224 */ /* 0x002fc800078e0a03 */
[----:B------:R-:W-:Y:S02]  /*0190*/  IMAD R9, R6, R7, RZ ;  /* 0x0000000706097224 */ /* 0x000fe400078e02ff */
[----:B------:R-:W-:Y:S02]  /*01a0*/  IMAD.MOV.U32 R6, RZ, RZ, R8 ;  /* 0x000000ffff067224 */ /* 0x000fe400078e0008 */
[----:B------:R-:W-:-:S06]  /*01b0*/  IMAD.HI.U32 R3, R3, R9, R2 ;  /* 0x0000000903037227 */ /* 0x000fcc00078e0002 */
[----:B------:R-:W-:-:S04]  /*01c0*/  IMAD.HI.U32 R3, R3, R6, RZ ;  /* 0x0000000603037227 */ /* 0x000fc800078e00ff */
[----:B------:R-:W-:-:S05]  /*01d0*/  IMAD R0, R3, R0, R6 ;  /* 0x0000000003007224 */ /* 0x000fca00078e0206 */
[----:B------:R-:W-:-:S13]  /*01e0*/  ISETP.GT.U32.AND P1, PT, R7, R0, PT ;  /* 0x000000000700720c */ /* 0x000fda0003f24070 */
[----:B------:R-:W-:Y:S02]  /*01f0*/  @!P1 IMAD.IADD R0, R0, 0x1, -R7 ;  /* 0x0000000100009824 */ /* 0x000fe400078e0a07 */
[----:B------:R-:W-:Y:S01]  /*0200*/  @!P1 VIADD R3, R3, 0x1 ;  /* 0x0000000103039836 */ /* 0x000fe20000000000 */
[----:B------:R-:W-:Y:S02]  /*0210*/  ISETP.NE.AND P1, PT, R4, RZ, PT ;  /* 0x000000ff0400720c */ /* 0x000fe40003f25270 */
[----:B------:R-:W-:Y:S02]  /*0220*/  ISETP.GE.U32.AND P0, PT, R0, R7, PT ;  /* 0x000000070000720c */ /* 0x000fe40003f06070 */
[----:B------:R-:W-:-:S04]  /*0230*/  LOP3.LUT R0, R5, R4, RZ, 0x3c, !PT ;  /* 0x0000000405007212 */ /* 0x000fc800078e3cff */
[----:B------:R-:W-:Y:S01]  /*0240*/  ISETP.GE.AND P2, PT, R0, RZ, PT ;  /* 0x000000ff0000720c */ /* 0x000fe20003f46270 */
[----:B------:R-:W-:-:S06]  /*0250*/  VIADD R0, R16, 0x1f ;  /* 0x0000001f10007836 */ /* 0x000fcc0000000000 */
[----:B------:R-:W-:-:S04]  /*0260*/  @P0 VIADD R3, R3, 0x1 ;  /* 0x0000000103030836 */ /* 0x000fc80000000000 */
[----:B------:R-:W-:Y:S01]  /*0270*/  IMAD.MOV.U32 R2, RZ, RZ, R3 ;  /* 0x000000ffff027224 */ /* 0x000fe200078e0003 */
[----:B------:R-:W-:-:S03]  /*0280*/  SHF.R.S32.HI R3, RZ, 0x1f, R0 ;  /* 0x0000001fff037819 */ /* 0x000fc60000011400 */
[----:B------:R-:W-:Y:S01]  /*0290*/  @!P2 IMAD.MOV R2, RZ, RZ, -R2 ;  /* 0x000000ffff02a224 */ /* 0x000fe200078e0a02 */
[----:B------:R-:W-:Y:S02]  /*02a0*/  @!P1 LOP3.LUT R2, RZ, R4, RZ, 0x33, !PT ;  /* 0x00000004ff029212 */ /* 0x000fe400078e33ff */
[----:B------:R-:W-:-:S03]  /*02b0*/  LEA.HI R3, R3, R0, RZ, 0x5 ;  /* 0x0000000003037211 */ /* 0x000fc600078f28ff */
[----:B------:R-:W-:Y:S02]  /*02c0*/  IMAD.SHL.U32 R13, R2, 0x8, RZ ;  /* 0x00000008020d7824 */ /* 0x000fe400078e00ff */
[----:B------:R-:W-:-:S03]  /*02d0*/  IMAD.MOV R2, RZ, RZ, -R2 ;  /* 0x000000ffff027224 */ /* 0x000fc600078e0a02 */
[----:B------:R-:W-:Y:S01]  /*02e0*/  LEA.HI.SX32 R3, R3, -R13, 0x1b ;  /* 0x8000000d03037211 */ /* 0x000fe200078fdaff */
[----:B------:R-:W-:-:S03]  /*02f0*/  IMAD R4, R4, R2, R5 ;  /* 0x0000000204047224 */ /* 0x000fc600078e0205 */
[----:B------:R-:W-:Y:S02]  /*0300*/  VIMNMX R15, R3, 0x8, PT ;  /* 0x00000008030f7848 */ /* 0x000fe40003fe0100 */
[----:B------:R-:W-:Y:S02]  /*0310*/  IABS R9, R4 ;  /* 0x0000000400097213 */ /* 0x000fe40000000000 */
[----:B------:R-:W-:-:S04]  /*0320*/  IABS R7, R15 ;  /* 0x0000000f00077213 */ /* 0x000fc80000000000 */
[----:B------:R-:W0:Y:S08]  /*0330*/  I2F.RP R0, R7 ;  /* 0x0000000700007306 */ /* 0x000e300000209400 */
[----:B0-----:R-:W0:Y:S02]  /*0340*/  MUFU.RCP R0, R0 ;  /* 0x0000000000007308 */ /* 0x001e240000001000 */
[----:B0-----:R-:W-:-:S06]  /*0350*/  VIADD R3, R0, 0xffffffe ;  /* 0x0ffffffe00037836 */ /* 0x001fcc0000000000 */
[----:B------:R-:W0:Y:S02]  /*0360*/  F2I.FTZ.U32.TRUNC.NTZ R3, R3 ;  /* 0x0000000300037305 */ /* 0x000e24000021f000 */
[----:B0-----:R-:W-:-:S04]  /*0370*/  IMAD.MOV R6, RZ, RZ, -R3 ;  /* 0x000000ffff067224 */ /* 0x001fc800078e0a03 */
[----:B------:R-:W-:Y:S01]  /*0380*/  IMAD.MOV.U32 R2, RZ, RZ, R6 ;  /* 0x000000ffff027224 */ /* 0x000fe200078e0006 */
[----:B------:R-:W-:-:S03]  /*0390*/  IABS R6, R15 ;  /* 0x0000000f00067213 */ /* 0x000fc60000000000 */
[----:B------:R-:W-:Y:S02]  /*03a0*/  IMAD R5, R2, R7, RZ ;  /* 0x0000000702057224 */ /* 0x000fe400078e02ff */
[----:B------:R-:W-:Y:S02]  /*03b0*/  IMAD.MOV.U32 R2, RZ, RZ, RZ ;  /* 0x000000ffff027224 */ /* 0x000fe400078e00ff */
[----:B------:R-:W-:Y:S02]  /*03c0*/  IMAD.MOV R0, RZ, RZ, -R6 ;  /* 0x000000ffff007224 */ /* 0x000fe400078e0a06 */
[----:B------:R-:W-:Y:S01]  /*03d0*/  IMAD.HI.U32 R2, R3, R5, R2 ;  /* 0x0000000503027227 */ /* 0x000fe200078e0002 */
[----:B--2---:R-:W-:-:S04]  /*03e0*/  SHF.R.U32.HI R3, RZ, 0x5, R11 ;  /* 0x00000005ff037819 */ /* 0x004fc8000001160b */
[----:B------:R-:W-:Y:S01]  /*03f0*/  SGXT.U32 R3, R3, 0x3 ;  /* 0x000000030303781a */ /* 0x000fe20000000000 */
        /* <DEDUP_REMOVED lines=8> */
[----:B------:R-:W-:-:S07]  /*0480*/  ISETP.GE.AND P2, PT, R0, RZ, PT ;  /* 0x000000ff0000720c */ /* 0x000fce0003f46270 */
[----:B------:R-:W-:Y:S01]  /*0490*/  @P0 VIADD R2, R2, 0x1 ;  /* 0x0000000102020836 */ /* 0x000fe20000000000 */
[----:B------:R-:W-:-:S03]  /*04a0*/  ISETP.GT.AND P0, PT, R40, 0x1f, PT ;  /* 0x0000001f2800780c */ /* 0x000fc60003f04270 */
[----:B------:R-:W-:Y:S01]  /*04b0*/  IMAD.MOV.U32 R6, RZ, RZ, R2 ;  /* 0x000000ffff067224 */ /* 0x000fe200078e0002 */
[----:B------:R-:W-:-:S03]  /*04c0*/  LEA.HI R2, R11, 0x18, RZ, 0x1b ;  /* 0x000000180b027811 */ /* 0x000fc600078fd8ff */
[----:B------:R-:W-:Y:S01]  /*04d0*/  @!P2 IMAD.MOV R6, RZ, RZ, -R6 ;  /* 0x000000ffff06a224 */ /* 0x000fe200078e0a06 */
[----:B------:R-:W-:-:S05]  /*04e0*/  @!P1 LOP3.LUT R6, RZ, R15, RZ, 0x33, !PT ;  /* 0x0000000fff069212 */ /* 0x000fca00078e33ff */
[----:B------:R-:W-:Y:S01]  /*04f0*/  IMAD.MOV R0, RZ, RZ, -R6 ;  /* 0x000000ffff007224 */ /* 0x000fe200078e0a06 */
[----:B------:R-:W-:Y:S01]  /*0500*/  @!P0 PRMT R12, RZ, 0x7610, R12 ;  /* 0x00007610ff0c8816 */ /* 0x000fe2000000000c */
[----:B------:R-:W-:Y:S01]  /*0510*/  IMAD.SHL.U32 R10, R6, 0x20, RZ ;  /* 0x00000020060a7824 */ /* 0x000fe200078e00ff */
[----:B------:R-:W-:Y:S01]  /*0520*/  @!P0 PRMT R18, RZ, 0x7610, R18 ;  /* 0x00007610ff128816 */ /* 0x000fe20000000012 */
[----:B------:R-:W-:Y:S01]  /*0530*/  IMAD R0, R15, R0, R4 ;  /* 0x000000000f007224 */ /* 0x000fe200078e0204 */
[----:B------:R-:W-:Y:S01]  /*0540*/  @!P0 PRMT R12, R12, 0x5410, RZ ;  /* 0x000054100c0c8816 */ /* 0x000fe200000000ff */
[----:B------:R-:W-:Y:S01]  /*0550*/  IMAD.IADD R9, R2, 0x1, R10 ;  /* 0x0000000102097824 */ /* 0x000fe200078e020a */
[C---:B------:R-:W-:Y:S01]  /*0560*/  LOP3.LUT R6, R10.reuse, R3, RZ, 0xfc, !PT ;  /* 0x000000030a067212 */ /* 0x040fe200078efcff */
[----:B------:R-:W-:Y:S01]  /*0570*/  IMAD.IADD R13, R13, 0x1, R0 ;  /* 0x000000010d0d7824 */ /* 0x000fe200078e0200 */
[C---:B------:R-:W-:Y:S01]  /*0580*/  LOP3.LUT R0, R11.reuse, 0x1f, RZ, 0xc0, !PT ;  /* 0x0000001f0b007812 */ /* 0x040fe200078ec0ff */
[C---:B------:R-:W-:Y:S01]  /*0590*/  @!P0 IMAD.SHL.U32 R4, R11.reuse, 0x20, RZ ;  /* 0x000000200b048824 */ /* 0x040fe200078e00ff */
[C-C-:B------:R-:W-:Y:S01]  /*05a0*/  LOP3.LUT R7, R10.reuse, 0x8, R3.reuse, 0xfe, !PT ;  /* 0x000000080a077812 */ /* 0x140fe200078efe03 */
[----:B------:R-:W-:Y:S01]  /*05b0*/  @!P0 IMAD.SHL.U32 R5, R11, 0x40, RZ ;  /* 0x000000400b058824 */ /* 0x000fe200078e00ff */
[----:B------:R-:W-:Y:S01]  /*05c0*/  LOP3.LUT R8, R10, 0x10, R3, 0xfe, !PT ;  /* 0x000000100a087812 */ /* 0x000fe200078efe03 */
[----:B------:R-:W-:Y:S01]  /*05d0*/  IMAD R10, R13, 0x20, R0 ;  /* 0x000000200d0a7824 */ /* 0x000fe200078e0200 */
[----:B------:R-:W-:Y:S01]  /*05e0*/  @!P0 PRMT R18, R18, 0x5410, RZ ;  /* 0x0000541012128816 */ /* 0x000fe200000000ff */
[----:B------:R-:W-:Y:S06]  /*05f0*/  @!P0 BRA `(.L_x_0) ;  /* 0x0000000c00208947 */ /* 0x000fec0003800000 */
[----:B------:R-:W-:Y:S01]  /*0600*/  IABS R12, R17 ;  /* 0x00000011000c7213 */ /* 0x000fe20000000000 */
[----:B------:R-:W0:Y:S01]  /*0610*/  LDC R38, c[0x0][0x238] ;  /* 0x00008e00ff267b82 */ /* 0x000e220000000800 */
[----:B------:R-:W-:Y:S01]  /*0620*/  IABS R13, R16 ;  /* 0x00000010000d7213 */ /* 0x000fe20000000000 */
[----:B------:R-:W-:Y:S01]  /*0630*/  IMAD.SHL.U32 R29, R11, 0x10, RZ ;  /* 0x000000100b1d7824 */ /* 0x000fe200078e00ff */
[----:B------:R-:W1:Y:S01]  /*0640*/  I2F.RP R18, R12 ;  /* 0x0000000c00127306 */ /* 0x000e620000209400 */
[----:B------:R-:W-:Y:S01]  /*0650*/  IABS R20, R9 ;  /* 0x0000000900147213 */ /* 0x000fe20000000000 */
[----:B------:R-:W-:Y:S01]  /*0660*/  ULDC UR5, c[0x0][0x240] ;  /* 0x0000900000057ab9 */ /* 0x000fe20000000800 */
[----:B------:R-:W-:Y:S01]  /*0670*/  IABS R23, R7 ;  /* 0x0000000700177213 */ /* 0x000fe20000000000 */
[----:B------:R-:W-:Y:S01]  /*0680*/  ULDC.64 UR8, c[0x0][0x218] ;  /* 0x0000860000087ab9 */ /* 0x000fe20000000a00 */
[----:B------:R-:W-:Y:S01]  /*0690*/  IABS R25, R6 ;  /* 0x0000000600197213 */ /* 0x000fe20000000000 */
[----:B------:R-:W2:Y:S01]  /*06a0*/  LDC R41, c[0x0][0x23c] ;  /* 0x00008f00ff297b82 */ /* 0x000ea20000000800 */
[----:B------:R-:W-:Y:S01]  /*06b0*/  ISETP.GE.AND P5, PT, R6, RZ, PT ;  /* 0x000000ff0600720c */ /* 0x000fe20003fa6270 */
[----:B------:R-:W3:Y:S01]  /*06c0*/  I2F.RP R19, R13 ;  /* 0x0000000d00137306 */ /* 0x000ee20000209400 */
[----:B------:R-:W-:Y:S01]  /*06d0*/  ISETP.GE.AND P6, PT, R10, RZ, PT ;  /* 0x000000ff0a00720c */ /* 0x000fe20003fc6270 */
[----:B------:R-:W-:Y:S01]  /*06e0*/  ULDC.64 UR10, c[0x0][0x210] ;  /* 0x00008400000a7ab9 */ /* 0x000fe20000000a00 */
[----:B------:R-:W-:-:S05]  /*06f0*/  LOP3.LUT R26, R3, 0x10, RZ, 0xfc, !PT ;  /* 0x00000010031a7812 */ /* 0x000fca00078efcff */
[----:B-1----:R-:W1:Y:S01]  /*0700*/  MUFU.RCP R18, R18 ;  /* 0x0000001200127308 */ /* 0x002e620000001000 */
[-C--:B0-----:R-:W-:Y:S02]  /*0710*/  IMAD R53, R2, R38.reuse, RZ ;  /* 0x0000002602357224 */ /* 0x081fe400078e02ff */
[----:B------:R-:W-:-:S05]  /*0720*/  IMAD R55, R26, R38, RZ ;  /* 0x000000261a377224 */ /* 0x000fca00078e02ff */
[----:B---3--:R-:W0:Y:S01]  /*0730*/  MUFU.RCP R19, R19 ;  /* 0x0000001300137308 */ /* 0x008e220000001000 */
[----:B------:R-:W-:Y:S02]  /*0740*/  IMAD R59, R3, R38, RZ ;  /* 0x00000026033b7224 */ /* 0x000fe400078e02ff */
[----:B--2---:R-:W-:Y:S02]  /*0750*/  IMAD R39, R0, R41, RZ ;  /* 0x0000002900277224 */ /* 0x004fe400078e02ff */
[----:B------:R-:W-:Y:S02]  /*0760*/  IMAD.SHL.U32 R41, R41, 0x20, RZ ;  /* 0x0000002029297824 */ /* 0x000fe400078e00ff */
[----:B-1----:R-:W-:-:S04]  /*0770*/  VIADD R4, R18, 0xffffffe ;  /* 0x0ffffffe12047836 */ /* 0x002fc80000000000 */
[----:B------:R1:W2:Y:S01]  /*0780*/  F2I.FTZ.U32.TRUNC.NTZ R5, R4 ;  /* 0x0000000400057305 */ /* 0x0002a2000021f000 */
[----:B0-----:R-:W-:-:S07]  /*0790*/  VIADD R14, R19, 0xffffffe ;  /* 0x0ffffffe130e7836 */ /* 0x001fce0000000000 */
[----:B------:R0:W3:Y:S01]  /*07a0*/  F2I.FTZ.U32.TRUNC.NTZ R15, R14 ;  /* 0x0000000e000f7305 */ /* 0x0000e2000021f000 */
[----:B-1----:R-:W-:Y:S02]  /*07b0*/  IMAD.MOV.U32 R4, RZ, RZ, RZ ;  /* 0x000000ffff047224 */ /* 0x002fe400078e00ff */
[----:B--2---:R-:W-:Y:S02]  /*07c0*/  IMAD.MOV R21, RZ, RZ, -R5 ;  /* 0x000000ffff157224 */ /* 0x004fe400078e0a05 */
[----:B0-----:R-:W-:Y:S02]  /*07d0*/  IMAD.MOV.U32 R14, RZ, RZ, RZ ;  /* 0x000000ffff0e7224 */ /* 0x001fe400078e00ff */
[----:B------:R-:W-:Y:S02]  /*07e0*/  IMAD R21, R21, R12, RZ ;  /* 0x0000000c15157224 */ /* 0x000fe400078e02ff */
[----:B---3--:R-:W-:Y:S02]  /*07f0*/  IMAD.MOV R22, RZ, RZ, -R15 ;  /* 0x000000ffff167224 */ /* 0x008fe400078e0a0f */
[----:B------:R-:W-:Y:S01]  /*0800*/  IMAD.HI.U32 R4, R5, R21, R4 ;  /* 0x0000001505047227 */ /* 0x000fe200078e0004 */
[----:B------:R-:W-:-:S03]  /*0810*/  IABS R21, R8 ;  /* 0x0000000800157213 */ /* 0x000fc60000000000 */
[----:B------:R-:W-:Y:S01]  /*0820*/  IMAD R19, R22, R13, RZ ;  /* 0x0000000d16137224 */ /* 0x000fe200078e02ff */
[----:B------:R-:W-:-:S03]  /*0830*/  IABS R22, R10 ;  /* 0x0000000a00167213 */ /* 0x000fc60000000000 */
[----:B------:R-:W-:-:S04]  /*0840*/  IMAD.HI.U32 R18, R15, R19, R14 ;  /* 0x000000130f127227 */ /* 0x000fc800078e000e */
[----:B------:R-:W-:Y:S02]  /*0850*/  IMAD.MOV.U32 R19, RZ, RZ, R20 ;  /* 0x000000ffff137224 */ /* 0x000fe400078e0014 */
[----:B------:R-:W-:-:S04]  /*0860*/  IMAD.HI.U32 R14, R4, R21, RZ ;  /* 0x00000015040e7227 */ /* 0x000fc800078e00ff */
[----:B------:R-:W-:-:S04]  /*0870*/  IMAD.HI.U32 R5, R4, R19, RZ ;  /* 0x0000001304057227 */ /* 0x000fc800078e00ff */
[----:B------:R-:W-:-:S04]  /*0880*/  IMAD.HI.U32 R15, R4, R23, RZ ;  /* 0x00000017040f7227 */ /* 0x000fc800078e00ff */
[----:B------:R-:W-:-:S04]  /*0890*/  IMAD.HI.U32 R4, R4, R25, RZ ;  /* 0x0000001904047227 */ /* 0x000fc800078e00ff */
[----:B------:R-:W-:-:S04]  /*08a0*/  IMAD.HI.U32 R18, R18, R22, RZ ;  /* 0x0000001612127227 */ /* 0x000fc800078e00ff */
[----:B------:R-:W-:Y:S02]  /*08b0*/  IMAD.MOV R5, RZ, RZ, -R5 ;  /* 0x000000ffff057224 */ /* 0x000fe400078e0a05 */
[----:B------:R-:W-:Y:S02]  /*08c0*/  IMAD.MOV R14, RZ, RZ, -R14 ;  /* 0x000000ffff0e7224 */ /* 0x000fe400078e0a0e */
[----:B------:R-:W-:Y:S02]  /*08d0*/  IMAD.MOV R20, RZ, RZ, -R15 ;  /* 0x000000ffff147224 */ /* 0x000fe400078e0a0f */
[----:B------:R-:W-:Y:S02]  /*08e0*/  IMAD.MOV R4, RZ, RZ, -R4 ;  /* 0x000000ffff047224 */ /* 0x000fe400078e0a04 */
[----:B------:R-:W-:Y:S02]  /*08f0*/  IMAD.MOV R18, RZ, RZ, -R18 ;  /* 0x000000ffff127224 */ /* 0x000fe400078e0a12 */
[----:B------:R-:W-:-:S02]  /*0900*/  IMAD R15, R12, R5, R19 ;  /* 0x000000050c0f7224 */ /* 0x000fc400078e0213 */
[C---:B------:R-:W-:Y:S02]  /*0910*/  IMAD R19, R12.reuse, R14, R21 ;  /* 0x0000000e0c137224 */ /* 0x040fe400078e0215 */
[C---:B------:R-:W-:Y:S01]  /*0920*/  IMAD R21, R12.reuse, R20, R23 ;  /* 0x000000140c157224 */ /* 0x040fe200078e0217 */
[C---:B------:R-:W-:Y:S01]  /*0930*/  ISETP.GT.U32.AND P0, PT, R12.reuse, R15, PT ;  /* 0x0000000f0c00720c */ /* 0x040fe20003f04070 */
[C---:B------:R-:W-:Y:S01]  /*0940*/  IMAD R23, R12.reuse, R4, R25 ;  /* 0x000000040c177224 */ /* 0x040fe200078e0219 */
[C---:B------:R-:W-:Y:S01]  /*0950*/  ISETP.GT.U32.AND P1, PT, R12.reuse, R19, PT ;  /* 0x000000130c00720c */ /* 0x040fe20003f24070 */
[----:B------:R-:W-:Y:S01]  /*0960*/  IMAD R14, R13, R18, R22 ;  /* 0x000000120d0e7224 */ /* 0x000fe200078e0216 */
[C---:B------:R-:W-:Y:S01]  /*0970*/  ISETP.GT.U32.AND P2, PT, R12.reuse, R21, PT ;  /* 0x000000150c00720c */ /* 0x040fe20003f44070 */
[C---:B------:R-:W-:Y:S01]  /*0980*/  IMAD.SHL.U32 R18, R11.reuse, 0x2, RZ ;  /* 0x000000020b127824 */ /* 0x040fe200078e00ff */
[----:B------:R-:W-:Y:S01]  /*0990*/  ISETP.GT.U32.AND P3, PT, R12, R23, PT ;  /* 0x000000170c00720c */ /* 0x000fe20003f64070 */
[----:B------:R-:W-:Y:S01]  /*09a0*/  IMAD.SHL.U32 R4, R11, 0x8, RZ ;  /* 0x000000080b047824 */ /* 0x000fe200078e00ff */
[----:B------:R-:W-:Y:S01]  /*09b0*/  ISETP.GT.U32.AND P4, PT, R13, R14, PT ;  /* 0x0000000e0d00720c */ /* 0x000fe20003f84070 */
[----:B------:R-:W-:Y:S01]  /*09c0*/  IMAD.SHL.U32 R5, R11, 0x40, RZ ;  /* 0x000000400b057824 */ /* 0x000fe200078e00ff */
[----:B------:R-:W-:-:S02]  /*09d0*/  SHF.R.U32.HI R25, RZ, 0x2, R11 ;  /* 0x00000002ff197819 */ /* 0x000fc4000001160b */
[----:B------:R-:W-:Y:S01]  /*09e0*/  LOP3.LUT R20, R18, 0x10, RZ, 0xc0, !PT ;  /* 0x0000001012147812 */ /* 0x000fe200078ec0ff */
[--C-:B------:R-:W-:Y:S01]  /*09f0*/  @!P0 IMAD.IADD R15, R15, 0x1, -R12.reuse ;  /* 0x000000010f0f8824 */ /* 0x100fe200078e0a0c */
[----:B------:R-:W-:Y:S01]  /*0a00*/  LOP3.LUT R4, R4, 0x30, RZ, 0xc0, !PT ;  /* 0x0000003004047812 */ /* 0x000fe200078ec0ff */
[--C-:B------:R-:W-:Y:S01]  /*0a10*/  @!P1 IMAD.IADD R19, R19, 0x1, -R12.reuse ;  /* 0x0000000113139824 */ /* 0x100fe200078e0a0c */
[----:B------:R-:W-:Y:S01]  /*0a20*/  LOP3.LUT R27, R20, 0x20, R25, 0xf8, !PT ;  /* 0x00000020141b7812 */ /* 0x000fe200078ef819 */
[--C-:B------:R-:W-:Y:S01]  /*0a30*/  @!P2 IMAD.IADD R21, R21, 0x1, -R12.reuse ;  /* 0x000000011515a824 */ /* 0x100fe200078e0a0c */
[C---:B------:R-:W-:Y:S01]  /*0a40*/  ISETP.GT.U32.AND P0, PT, R12.reuse, R15, PT ;  /* 0x0000000f0c00720c */ /* 0x040fe20003f04070 */
[----:B------:R-:W-:Y:S01]  /*0a50*/  @!P3 IMAD.IADD R23, R23, 0x1, -R12 ;  /* 0x000000011717b824 */ /* 0x000fe200078e0a0c */
[----:B------:R-:W-:Y:S01]  /*0a60*/  ISETP.GT.U32.AND P1, PT, R12, R19, PT ;  /* 0x000000130c00720c */ /* 0x000fe20003f24070 */
[----:B------:R-:W-:Y:S01]  /*0a70*/  @!P4 IMAD.IADD R14, R14, 0x1, -R13 ;  /* 0x000000010e0ec824 */ /* 0x000fe200078e0a0d */
[----:B------:R-:W-:-:S02]  /*0a80*/  ISETP.GT.U32.AND P2, PT, R12, R21, PT ;  /* 0x000000150c00720c */ /* 0x000fc40003f44070 */
[----:B------:R-:W-:Y:S02]  /*0a90*/  ISETP.GT.U32.AND P3, PT, R12, R23, PT ;  /* 0x000000170c00720c */ /* 0x000fe40003f64070 */
[----:B------:R-:W-:Y:S02]  /*0aa0*/  ISETP.GT.U32.AND P4, PT, R13, R14, PT ;  /* 0x0000000e0d00720c */ /* 0x000fe40003f84070 */
[C---:B------:R-:W-:Y:S02]  /*0ab0*/  LOP3.LUT R20, R4.reuse, 0x1c0, R5, 0xf8, !PT ;  /* 0x000001c004147812 */ /* 0x040fe400078ef805 */
[----:B------:R-:W-:Y:S01]  /*0ac0*/  LOP3.LUT R29, R4, 0x600, R29, 0xf8, !PT ;  /* 0x00000600041d7812 */ /* 0x000fe200078ef81d */
[--C-:B------:R-:W-:Y:S01]  /*0ad0*/  @!P0 IMAD.IADD R15, R15, 0x1, -R12.reuse ;  /* 0x000000010f0f8824 */ /* 0x100fe200078e0a0c */
[----:B------:R-:W-:Y:S01]  /*0ae0*/  ISETP.NE.AND P0, PT, R17, RZ, PT ;  /* 0x000000ff1100720c */ /* 0x000fe20003f05270 */
[--C-:B------:R-:W-:Y:S01]  /*0af0*/  @!P1 IMAD.IADD R19, R19, 0x1, -R12.reuse ;  /* 0x0000000113139824 */ /* 0x100fe200078e0a0c */
[----:B------:R-:W-:Y:S01]  /*0b00*/  ISETP.NE.AND P1, PT, R16, RZ, PT ;  /* 0x000000ff1000720c */ /* 0x000fe20003f25270 */
[--C-:B------:R-:W-:Y:S01]  /*0b10*/  @!P2 IMAD.IADD R21, R21, 0x1, -R12.reuse ;  /* 0x000000011515a824 */ /* 0x100fe200078e0a0c */
[----:B------:R-:W-:Y:S01]  /*0b20*/  ISETP.GE.AND P2, PT, R9, RZ, PT ;  /* 0x000000ff0900720c */ /* 0x000fe20003f46270 */
[----:B------:R-:W-:Y:S01]  /*0b30*/  @!P3 IMAD.IADD R23, R23, 0x1, -R12 ;  /* 0x000000011717b824 */ /* 0x000fe200078e0a0c */
[----:B------:R-:W-:Y:S01]  /*0b40*/  ISETP.GE.AND P3, PT, R8, RZ, PT ;  /* 0x000000ff0800720c */ /* 0x000fe20003f66270 */
[----:B------:R-:W-:Y:S01]  /*0b50*/  @!P4 IMAD.IADD R14, R14, 0x1, -R13 ;  /* 0x000000010e0ec824 */ /* 0x000fe200078e0a0d */
[----:B------:R-:W-:Y:S01]  /*0b60*/  ISETP.GE.AND P4, PT, R7, RZ, PT ;  /* 0x000000ff0700720c */ /* 0x000fe20003f86270 */
[----:B------:R-:W-:Y:S01]  /*0b70*/  IMAD.SHL.U32 R4, R11, 0x20, RZ ;  /* 0x000000200b047824 */ /* 0x000fe200078e00ff */
[----:B------:R-:W-:Y:S01]  /*0b80*/  LOP3.LUT R12, RZ, R17, RZ, 0x33, !PT ;  /* 0x00000011ff0c7212 */ /* 0x000fe200078e33ff */
[----:B------:R-:W-:Y:S01]  /*0b90*/  @!P5 IMAD.MOV R23, RZ, RZ, -R23 ;  /* 0x000000ffff17d224 */ /* 0x000fe200078e0a17 */
[----:B------:R-:W-:Y:S01]  /*0ba0*/  LOP3.LUT R27, R20, R27, RZ, 0x3c, !PT ;  /* 0x0000001b141b7212 */ /* 0x000fe200078e3cff */
[----:B------:R-:W-:Y:S01]  /*0bb0*/  @!P6 IMAD.MOV R14, RZ, RZ, -R14 ;  /* 0x000000ffff0ee224 */ /* 0x000fe200078e0a0e */
[----:B------:R-:W-:-:S02]  /*0bc0*/  LOP3.LUT R24, R4, 0x200, RZ, 0xc0, !PT ;  /* 0x0000020004187812 */ /* 0x000fc400078ec0ff */
[----:B------:R-:W-:Y:S01]  /*0bd0*/  @!P1 LOP3.LUT R14, RZ, R16, RZ, 0x33, !PT ;  /* 0x00000010ff0e9212 */ /* 0x000fe200078e33ff */
[----:B------:R-:W-:Y:S01]  /*0be0*/  @!P2 IMAD.MOV R15, RZ, RZ, -R15 ;  /* 0x000000ffff0fa224 */ /* 0x000fe200078e0a0f */
[----:B------:R-:W-:Y:S01]  /*0bf0*/  IADD3 R24, R27, UR4, R24 ;  /* 0x000000041b187c10 */ /* 0x000fe2000fffe018 */
[----:B------:R-:W-:Y:S01]  /*0c00*/  @!P3 IMAD.MOV R19, RZ, RZ, -R19 ;  /* 0x000000ffff13b224 */ /* 0x000fe200078e0a13 */
[----:B------:R-:W-:Y:S01]  /*0c10*/  LOP3.LUT R27, R3, 0x8, RZ, 0xfc, !PT ;  /* 0x00000008031b7812 */ /* 0x000fe200078efcff */
[----:B------:R-:W-:Y:S01]  /*0c20*/  @!P4 IMAD.MOV R21, RZ, RZ, -R21 ;  /* 0x000000ffff15c224 */ /* 0x000fe200078e0a15 */
[C---:B------:R-:W-:Y:S02]  /*0c30*/  SEL R15, R12.reuse, R15, !P0 ;  /* 0x0000000f0c0f7207 */ /* 0x040fe40004000000 */
[----:B------:R-:W-:Y:S02]  /*0c40*/  CS2R R16, SRZ ;  /* 0x0000000000107805 */ /* 0x000fe4000001ff00 */
[C---:B------:R-:W-:Y:S01]  /*0c50*/  SEL R19, R12.reuse, R19, !P0 ;  /* 0x000000130c137207 */ /* 0x040fe20004000000 */
[----:B------:R-:W-:Y:S01]  /*0c60*/  IMAD R57, R27, R38, RZ ;  /* 0x000000261b397224 */ /* 0x000fe200078e02ff */
[C---:B------:R-:W-:Y:S01]  /*0c70*/  SEL R21, R12.reuse, R21, !P0 ;  /* 0x000000150c157207 */ /* 0x040fe20004000000 */
[----:B------:R-:W-:Y:S01]  /*0c80*/  IMAD R15, R15, UR5, RZ ;  /* 0x000000050f0f7c24 */ /* 0x000fe2000f8e02ff */
[----:B------:R-:W-:Y:S01]  /*0c90*/  SEL R12, R12, R23, !P0 ;  /* 0x000000170c0c7207 */ /* 0x000fe20004000000 */
[----:B------:R-:W-:Y:S01]  /*0ca0*/  IMAD R19, R19, UR5, RZ ;  /* 0x0000000513137c24 */ /* 0x000fe2000f8e02ff */
[----:B------:R-:W-:Y:S01]  /*0cb0*/  SHF.R.S32.HI R11, RZ, 0x1f, R40 ;  /* 0x0000001fff0b7819 */ /* 0x000fe20000011428 */
[----:B------:R-:W-:Y:S01]  /*0cc0*/  IMAD R21, R21, UR5, RZ ;  /* 0x0000000515157c24 */ /* 0x000fe2000f8e02ff */
[----:B------:R-:W-:Y:S01]  /*0cd0*/  LEA R36, P0, R15, UR8, 0x1 ;  /* 0x000000080f247c11 */ /* 0x000fe2000f8008ff */
[----:B------:R-:W-:Y:S01]  /*0ce0*/  IMAD R12, R12, UR5, RZ ;  /* 0x000000050c0c7c24 */ /* 0x000fe2000f8e02ff */
[----:B------:R-:W-:Y:S01]  /*0cf0*/  LEA R34, P1, R19, UR8, 0x1 ;  /* 0x0000000813227c11 */ /* 0x000fe2000f8208ff */
[----:B------:R-:W-:Y:S01]  /*0d00*/  ULDC UR5, c[0x0][0x234] ;  /* 0x00008d0000057ab9 */ /* 0x000fe20000000800 */
[----:B------:R-:W-:Y:S01]  /*0d10*/  LEA R32, P2, R21, UR8, 0x1 ;  /* 0x0000000815207c11 */ /* 0x000fe2000f8408ff */
[----:B------:R-:W-:Y:S01]  /*0d20*/  IMAD R14, R14, UR5, RZ ;  /* 0x000000050e0e7c24 */ /* 0x000fe2000f8e02ff */
[----:B------:R-:W-:Y:S01]  /*0d30*/  LEA R30, P3, R12, UR8, 0x1 ;  /* 0x000000080c1e7c11 */ /* 0x000fe2000f8608ff */
[----:B------:R-:W-:Y:S01]  /*0d40*/  IMAD.SHL.U32 R38, R38, 0x20, RZ ;  /* 0x0000002026267824 */ /* 0x000fe200078e00ff */
[----:B------:R-:W-:Y:S01]  /*0d50*/  LOP3.LUT R29, R29, 0x30, R18, 0x78, !PT ;  /* 0x000000301d1d7812 */ /* 0x000fe200078e7812 */
[----:B------:R-:W-:Y:S01]  /*0d60*/  ULDC UR5, c[0x0][0x230] ;  /* 0x00008c0000057ab9 */ /* 0x000fe20000000800 */
[----:B------:R-:W-:-:S02]  /*0d70*/  LOP3.LUT R18, R18, 0x1fe, RZ, 0xc0, !PT ;  /* 0x000001fe12127812 */ /* 0x000fc400078ec0ff */
[----:B------:R-:W-:Y:S02]  /*0d80*/  LOP3.LUT R20, R5, 0x1c0, RZ, 0xc0, !PT ;  /* 0x000001c005147812 */ /* 0x000fe400078ec0ff */
[----:B------:R-:W-:Y:S02]  /*0d90*/  LEA.HI.X.SX32 R37, R15, UR9, 0x1, P0 ;  /* 0x000000090f257c11 */ /* 0x000fe400080f0eff */
[----:B------:R-:W-:Y:S02]  /*0da0*/  LEA.HI.X.SX32 R35, R19, UR9, 0x1, P1 ;  /* 0x0000000913237c11 */ /* 0x000fe400088f0eff */
[----:B------:R-:W-:Y:S02]  /*0db0*/  LEA.HI.X.SX32 R33, R21, UR9, 0x1, P2 ;  /* 0x0000000915217c11 */ /* 0x000fe400090f0eff */
[----:B------:R-:W-:Y:S02]  /*0dc0*/  LEA.HI.X.SX32 R31, R12, UR9, 0x1, P3 ;  /* 0x000000090c1f7c11 */ /* 0x000fe400098f0eff */
[----:B------:R-:W-:-:S02]  /*0dd0*/  LEA.HI R40, R11, R40, RZ, 0x5 ;  /* 0x000000280b287211 */ /* 0x000fc400078f28ff */
[----:B------:R-:W-:Y:S02]  /*0de0*/  LEA R43, P0, R53, UR10, 0x1 ;  /* 0x0000000a352b7c11 */ /* 0x000fe4000f8008ff */
[----:B------:R-:W-:Y:S02]  /*0df0*/  LEA R45, P1, R55, UR10, 0x1 ;  /* 0x0000000a372d7c11 */ /* 0x000fe4000f8208ff */
[----:B------:R-:W-:Y:S02]  /*0e00*/  LEA R47, P2, R57, UR10, 0x1 ;  /* 0x0000000a392f7c11 */ /* 0x000fe4000f8408ff */
[----:B------:R-:W-:Y:S02]  /*0e10*/  LEA R51, P3, R59, UR10, 0x1 ;  /* 0x0000000a3b337c11 */ /* 0x000fe4000f8608ff */
[----:B------:R-:W-:Y:S02]  /*0e20*/  LOP3.LUT R11, R18, 0x30, R25, 0x78, !PT ;  /* 0x00000030120b7812 */ /* 0x000fe400078e7819 */
[----:B------:R-:W-:-:S02]  /*0e30*/  CS2R R18, SRZ ;  /* 0x0000000000127805 */ /* 0x000fc4000001ff00 */
[----:B------:R-:W-:Y:S01]  /*0e40*/  IADD3 R25, R29, UR4, R20 ;  /* 0x000000041d197c10 */ /* 0x000fe2000fffe014 */
[----:B------:R-:W-:Y:S01]  /*0e50*/  IMAD.WIDE R28, R14, 0x2, RZ ;  /* 0x000000020e1c7825 */ /* 0x000fe200078e02ff */
[----:B------:R-:W-:Y:S02]  /*0e60*/  LEA.HI.X.SX32 R53, R53, UR11, 0x1, P0 ;  /* 0x0000000b35357c11 */ /* 0x000fe400080f0eff */
[----:B------:R-:W-:Y:S02]  /*0e70*/  LEA.HI.X.SX32 R55, R55, UR11, 0x1, P1 ;  /* 0x0000000b37377c11 */ /* 0x000fe400088f0eff */
[----:B------:R-:W-:Y:S02]  /*0e80*/  LEA.HI.X.SX32 R57, R57, UR11, 0x1, P2 ;  /* 0x0000000b39397c11 */ /* 0x000fe400090f0eff */
[----:B------:R-:W-:Y:S02]  /*0e90*/  LEA.HI.X.SX32 R59, R59, UR11, 0x1, P3 ;  /* 0x0000000b3b3b7c11 */ /* 0x000fe400098f0eff */
[----:B------:R-:W-:-:S07]  /*0ea0*/  SHF.R.S32.HI R40, RZ, 0x5, R40 ;  /* 0x00000005ff287819 */ /* 0x000fce0000011428 */
.L_x_1:
[----:B------:R-:W-:Y:S02]  /*0eb0*/  ISETP.GE.AND P0, PT, R3, UR5, PT ;  /* 0x0000000503007c0c */ /* 0x000fe4000bf06270 */
[----:B------:R-:W-:Y:S02]  /*0ec0*/  IADD3 R12, P1, R28, R51, RZ ;  /* 0x000000331c0c7210 */ /* 0x000fe40007f3e0ff */
[----:B------:R-:W-:-:S03]  /*0ed0*/  PRMT R22, RZ, 0x7610, R22 ;  /* 0x00007610ff167816 */ /* 0x000fc60000000016 */
[----:B------:R-:W-:Y:S01]  /*0ee0*/  IMAD.X R13, R29, 0x1, R59, P1 ;  /* 0x000000011d0d7824 */ /* 0x000fe200008e063b */
[----:B------:R-:W-:-:S05]  /*0ef0*/  ISETP.GE.AND P1, PT, R27, UR5, PT ;  /* 0x000000051b007c0c */ /* 0x000fca000bf26270 */
[----:B------:R0:W2:Y:S01]  /*0f00*/  @!P0 LDG.E.U16 R22, desc[UR6][R12.64] ;  /* 0x000000060c168981 */ /* 0x0000a2000c1e1500 */
[----:B------:R-:W-:Y:S02]  /*0f10*/  IADD3 R20, P0, R28, R47, RZ ;  /* 0x0000002f1c147210 */ /* 0x000fe40007f1e0ff */
[----:B------:R-:W-:Y:S02]  /*0f20*/  PRMT R42, RZ, 0x7610, R42 ;  /* 0x00007610ff2a7816 */ /* 0x000fe4000000002a */
[----:B------:R-:W-:Y:S01]  /*0f30*/  ISETP.GE.AND P2, PT, R26, UR5, PT ;  /* 0x000000051a007c0c */ /* 0x000fe2000bf46270 */
[----:B------:R-:W-:Y:S01]  /*0f40*/  IMAD.X R21, R29, 0x1, R57, P0 ;  /* 0x000000011d157824 */ /* 0x000fe200000e0639 */
[----:B------:R-:W-:-:S04]  /*0f50*/  IADD3 R14, P0, R28, R45, RZ ;  /* 0x0000002d1c0e7210 */ /* 0x000fc80007f1e0ff */
[----:B------:R1:W3:Y:S01]  /*0f60*/  @!P1 LDG.E.U16 R42, desc[UR6][R20.64] ;  /* 0x00000006142a9981 */ /* 0x0002e2000c1e1500 */
[----:B------:R-:W-:Y:S01]  /*0f70*/  ISETP.GE.AND P1, PT, R2, UR5, PT ;  /* 0x0000000502007c0c */ /* 0x000fe2000bf26270 */
[C---:B------:R-:W-:Y:S01]  /*0f80*/  IMAD.X R15, R29.reuse, 0x1, R55, P0 ;  /* 0x000000011d0f7824 */ /* 0x040fe200000e0637 */
[----:B0-----:R-:W-:Y:S02]  /*0f90*/  IADD3 R12, P0, R28, R43, RZ ;  /* 0x0000002b1c0c7210 */ /* 0x001fe40007f1e0ff */
[----:B------:R-:W-:Y:S02]  /*0fa0*/  PRMT R44, RZ, 0x7610, R44 ;  /* 0x00007610ff2c7816 */ /* 0x000fe4000000002c */
[----:B------:R-:W-:Y:S01]  /*0fb0*/  PRMT R46, RZ, 0x7610, R46 ;  /* 0x00007610ff2e7816 */ /* 0x000fe2000000002e */
[----:B------:R-:W-:-:S03]  /*0fc0*/  IMAD.X R13, R29, 0x1, R53, P0 ;  /* 0x000000011d0d7824 */ /* 0x000fc600000e0635 */
[----:B------:R0:W4:Y:S01]  /*0fd0*/  @!P2 LDG.E.U16 R44, desc[UR6][R14.64] ;  /* 0x000000060e2ca981 */ /* 0x000122000c1e1500 */
[----:B------:R-:W-:-:S03]  /*0fe0*/  ISETP.GE.AND P2, PT, R0, UR5, PT ;  /* 0x0000000500007c0c */ /* 0x000fc6000bf46270 */
[----:B------:R5:W4:Y:S01]  /*0ff0*/  @!P1 LDG.E.U16 R46, desc[UR6][R12.64] ;  /* 0x000000060c2e9981 */ /* 0x000b22000c1e1500 */
[----:B------:R-:W-:Y:S01]  /*1000*/  PRMT R50, RZ, 0x7610, R50 ;  /* 0x00007610ff327816 */ /* 0x000fe20000000032 */
[C---:B-1----:R-:W-:Y:S01]  /*1010*/  IMAD.WIDE R20, R39.reuse, 0x2, R30 ;  /* 0x0000000227147825 */ /* 0x042fe200078e021e */
[----:B------:R-:W-:Y:S01]  /*1020*/  BAR.SYNC.DEFER_BLOCKING 0x0 ;  /* 0x0000000000007b1d */ /* 0x000fe20000010000 */
[----:B------:R-:W-:Y:S02]  /*1030*/  PRMT R52, RZ, 0x7610, R52 ;  /* 0x00007610ff347816 */ /* 0x000fe40000000034 */
[C---:B0-----:R-:W-:Y:S01]  /*1040*/  IMAD.WIDE R14, R39.reuse, 0x2, R32 ;  /* 0x00000002270e7825 */ /* 0x041fe200078e0220 */
[----:B------:R-:W-:Y:S02]  /*1050*/  PRMT R54, RZ, 0x7610, R54 ;  /* 0x00007610ff367816 */ /* 0x000fe40000000036 */
[----:B------:R-:W-:Y:S01]  /*1060*/  PRMT R56, RZ, 0x7610, R56 ;  /* 0x00007610ff387816 */ /* 0x000fe20000000038 */
[----:B-----5:R-:W-:-:S04]  /*1070*/  IMAD.WIDE R12, R39, 0x2, R34 ;  /* 0x00000002270c7825 */ /* 0x020fc800078e0222 */
[----:B------:R-:W-:Y:S01]  /*1080*/  IMAD.WIDE R48, R39, 0x2, R36 ;  /* 0x0000000227307825 */ /* 0x000fe200078e0224 */
[----:B------:R-:W5:Y:S04]  /*1090*/  @!P2 LDG.E.U16 R50, desc[UR6][R20.64] ;  /* 0x000000061432a981 */ /* 0x000f68000c1e1500 */
[----:B------:R-:W5:Y:S04]  /*10a0*/  @!P2 LDG.E.U16 R52, desc[UR6][R14.64] ;  /* 0x000000060e34a981 */ /* 0x000f68000c1e1500 */
[----:B------:R-:W5:Y:S04]  /*10b0*/  @!P2 LDG.E.U16 R54, desc[UR6][R12.64] ;  /* 0x000000060c36a981 */ /* 0x000f68000c1e1500 */
[----:B------:R-:W5:Y:S01]  /*10c0*/  @!P2 LDG.E.U16 R56, desc[UR6][R48.64] ;  /* 0x000000063038a981 */ /* 0x000f62000c1e1500 */
[----:B------:R-:W-:-:S05]  /*10d0*/  VIADD R40, R40, 0xffffffff ;  /* 0xffffffff28287836 */ /* 0x000fca0000000000 */
[----:B------:R-:W-:Y:S01]  /*10e0*/  ISETP.NE.U32.AND P0, PT, R40, RZ, PT ;  /* 0x000000ff2800720c */ /* 0x000fe20003f05070 */
[----:B------:R-:W-:Y:S01]  /*10f0*/  UIADD3 UR5, UR5, -0x20, URZ ;  /* 0xffffffe005057890 */ /* 0x000fe2000fffe03f */
[----:B------:R-:W-:-:S04]  /*1100*/  IMAD.WIDE R36, R41, 0x2, R36 ;  /* 0x0000000229247825 */ /* 0x000fc800078e0224 */
[----:B------:R-:W-:-:S04]  /*1110*/  IMAD.WIDE R34, R41, 0x2, R34 ;  /* 0x0000000229227825 */ /* 0x000fc800078e0222 */
[----:B------:R-:W-:-:S04]  /*1120*/  IMAD.WIDE R32, R41, 0x2, R32 ;  /* 0x0000000229207825 */ /* 0x000fc800078e0220 */
[----:B------:R-:W-:-:S04]  /*1130*/  IMAD.WIDE R30, R41, 0x2, R30 ;  /* 0x00000002291e7825 */ /* 0x000fc800078e021e */
[----:B------:R-:W-:Y:S01]  /*1140*/  IMAD.WIDE R28, R38, 0x2, R28 ;  /* 0x00000002261c7825 */ /* 0x000fe200078e021c */
[----:B--2---:R-:W-:Y:S04]  /*1150*/  STS.U16 [R11+UR4], R22 ;  /* 0x000000160b007988 */ /* 0x004fe80008000404 */
[----:B---3--:R-:W-:Y:S04]  /*1160*/  STS.U16 [R11+UR4+0x200], R42 ;  /* 0x0002002a0b007988 */ /* 0x008fe80008000404 */
[----:B----4-:R-:W-:Y:S04]  /*1170*/  STS.U16 [R11+UR4+0x400], R44 ;  /* 0x0004002c0b007988 */ /* 0x010fe80008000404 */
[----:B------:R-:W-:Y:S04]  /*1180*/  STS.U16 [R11+UR4+0x600], R46 ;  /* 0x0006002e0b007988 */ /* 0x000fe80008000404 */
[----:B-----5:R-:W-:Y:S04]  /*1190*/  STS.U16 [R11+UR4+0x800], R50 ;  /* 0x000800320b007988 */ /* 0x020fe80008000404 */
[----:B------:R-:W-:Y:S04]  /*11a0*/  STS.U16 [R11+UR4+0xa00], R52 ;  /* 0x000a00340b007988 */ /* 0x000fe80008000404 */
[----:B------:R-:W-:Y:S04]  /*11b0*/  STS.U16 [R11+UR4+0xc00], R54 ;  /* 0x000c00360b007988 */ /* 0x000fe80008000404 */
[----:B------:R-:W-:Y:S01]  /*11c0*/  STS.U16 [R11+UR4+0xe00], R56 ;  /* 0x000e00380b007988 */ /* 0x000fe20008000404 */
[----:B------:R-:W-:Y:S06]  /*11d0*/  BAR.SYNC.DEFER_BLOCKING 0x0 ;  /* 0x0000000000007b1d */ /* 0x000fec0000010000 */
[----:B------:R-:W-:Y:S04]  /*11e0*/  LDSM.16.MT88.4 R20, [R24] ;  /* 0x000000001814783b */ /* 0x000fe80000004200 */
[----:B------:R-:W0:Y:S02]  /*11f0*/  LDSM.16.M88.4 R12, [R25+0x800] ;  /* 0x00080000190c783b */ /* 0x000e240000000200 */
[----:B0-----:R-:W-:Y:S02]  /*1200*/  HMMA.16816.F32.BF16 R16, R20, R12, R16 ;  /* 0x0000000c1410723c */ /* 0x001fe40000041810 */
[----:B------:R-:W0:-:S15]  /*1210*/  LDSM.16.MT88.4 R20, [R24+0x400] ;  /* 0x000400001814783b */ /* 0x000e1e0000004200 */
[----:B------:R-:W-:-:S07]  /*1220*/  NOP ;  /* 0x0000000000007918 */ /* 0x000fce0000000000 */
[----:B0-----:R-:W-:Y:S01]  /*1230*/  HMMA.16816.F32.BF16 R16, R20, R14, R16 ;  /* 0x0000000e1410723c */ /* 0x001fe20000041810 */
[----:B------:R-:W-:-:S08]  /*1240*/  NOP ;  /* 0x0000000000007918 */ /* 0x000fd00000000000 */
[----:B------:R-:W-:-:S15]  /*1250*/  @P0 BRA `(.L_x_1) ;  /* 0xfffffffc00140947 */ /* 0x000fde000383ffff */
[----:B------:R-:W-:Y:S02]  /*1260*/  F2FP.BF16.F32.PACK_AB R18, R19, R18 ;  /* 0x000000121312723e */ /* 0x000fe400000010ff */
[----:B------:R-:W-:-:S07]  /*1270*/  F2FP.BF16.F32.PACK_AB R12, R17, R16 ;  /* 0x00000010110c723e */ /* 0x000fce00000010ff */
.L_x_0:
[----:B------:R-:W0:Y:S01]  /*1280*/  S2R R11, SR_TID.X ;  /* 0x00000000000b7919 */ /* 0x000e220000002100 */
[----:B------:R-:W1:Y:S01]  /*1290*/  S2UR UR5, SR_CgaCtaId ;  /* 0x00000000000579c3 */ /* 0x000e620000008800 */
[----:B------:R-:W-:Y:S01]  /*12a0*/  LOP3.LUT R4, R4, 0x60, RZ, 0xc0, !PT ;  /* 0x0000006004047812 */ /* 0x000fe200078ec0ff */
[----:B------:R-:W-:-:S06]  /*12b0*/  UMOV UR4, 0x400 ;  /* 0x0000040000047882 */ /* 0x000fcc0000000000 */
[----:B------:R-:W-:Y:S01]  /*12c0*/  BAR.SYNC.DEFER_BLOCKING 0x0 ;  /* 0x0000000000007b1d */ /* 0x000fe20000010000 */
[----:B------:R-:W-:-:S05]  /*12d0*/  LOP3.LUT R14, R5, 0x600, RZ, 0xc0, !PT ;  /* 0x00000600050e7812 */ /* 0x000fca00078ec0ff */
[----:B------:R-:W-:Y:S02]  /*12e0*/  ULDC.64 UR8, c[0x0][0x228] ;  /* 0x00008a0000087ab9 */ /* 0x000fe40000000a00 */
[----:B------:R-:W-:-:S04]  /*12f0*/  ISETP.GE.AND P0, PT, R10, UR8, PT ;  /* 0x000000080a007c0c */ /* 0x000fc8000bf06270 */
[----:B------:R-:W-:Y:S02]  /*1300*/  ISETP.LT.AND P2, PT, R7, UR9, !P0 ;  /* 0x0000000907007c0c */ /* 0x000fe4000c741270 */
[----:B------:R-:W-:Y:S01]  /*1310*/  ISETP.LT.AND P3, PT, R6, UR9, !P0 ;  /* 0x0000000906007c0c */ /* 0x000fe2000c761270 */
[----:B-1----:R-:W-:Y:S01]  /*1320*/  ULEA UR4, UR5, UR4, 0x18 ;  /* 0x0000000405047291 */ /* 0x002fe2000f8ec03f */
[--C-:B0-----:R-:W-:Y:S01]  /*1330*/  SHF.R.S32.HI R2, RZ, 0x7, R11.reuse ;  /* 0x00000007ff027819 */ /* 0x101fe2000001140b */
[----:B------:R-:W-:Y:S01]  /*1340*/  IMAD.SHL.U32 R3, R11, 0x4, RZ ;  /* 0x000000040b037824 */ /* 0x000fe200078e00ff */
[--C-:B------:R-:W-:Y:S02]  /*1350*/  SHF.R.U32.HI R0, RZ, 0x4, R11.reuse ;  /* 0x00000004ff007819 */ /* 0x100fe4000001160b */
[----:B------:R-:W-:Y:S02]  /*1360*/  LOP3.LUT R5, R4, 0x1c, R11, 0xf8, !PT ;  /* 0x0000001c04057812 */ /* 0x000fe400078ef80b */
[----:B------:R-:W-:-:S02]  /*1370*/  SGXT R2, R2, 0x1 ;  /* 0x000000010202781a */ /* 0x000fc40000000200 */
[--C-:B------:R-:W-:Y:S02]  /*1380*/  LOP3.LUT R0, R0, 0x102, R3.reuse, 0xc8, !PT ;  /* 0x0000010200007812 */ /* 0x100fe400078ec803 */
[----:B------:R-:W-:Y:S02]  /*1390*/  LOP3.LUT R5, R5, 0x440, R2, 0x78, !PT ;  /* 0x0000044005057812 */ /* 0x000fe400078e7802 */
[----:B------:R-:W-:Y:S02]  /*13a0*/  LOP3.LUT R3, R14, 0xfc, R3, 0xf8, !PT ;  /* 0x000000fc0e037812 */ /* 0x000fe400078ef803 */
[----:B------:R-:W-:Y:S02]  /*13b0*/  SHF.R.U32.HI R2, RZ, 0x1, R11 ;  /* 0x00000001ff027819 */ /* 0x000fe4000001160b */
[----:B------:R-:W-:Y:S02]  /*13c0*/  LOP3.LUT R5, R0, R5, RZ, 0xfc, !PT ;  /* 0x0000000500057212 */ /* 0x000fe400078efcff */
[----:B------:R-:W-:-:S02]  /*13d0*/  LOP3.LUT R3, R3, 0x60, R2, 0x78, !PT ;  /* 0x0000006003037812 */ /* 0x000fc400078e7802 */
[----:B------:R-:W-:Y:S01]  /*13e0*/  PRMT R4, R12, 0x7632, R4 ;  /* 0x000076320c047816 */ /* 0x000fe20000000004 */
[----:B------:R0:W-:Y:S01]  /*13f0*/  STS.U16 [R5+UR4], R12 ;  /* 0x0000000c05007988 */ /* 0x0001e20008000404 */
[----:B------:R-:W-:Y:S02]  /*1400*/  LOP3.LUT R2, R5, 0x20, RZ, 0x3c, !PT ;  /* 0x0000002005027812 */ /* 0x000fe400078e3cff */
[----:B------:R-:W-:Y:S01]  /*1410*/  PRMT R11, R18, 0x7632, R11 ;  /* 0x00007632120b7816 */ /* 0x000fe2000000000b */
[----:B------:R-:W-:Y:S04]  /*1420*/  STS.U16 [R5+UR4+0x80], R4 ;  /* 0x0000800405007988 */ /* 0x000fe80008000404 */
[----:B------:R-:W-:Y:S04]  /*1430*/  STS.U16 [R2+UR4+0x200], R18 ;  /* 0x0002001202007988 */ /* 0x000fe80008000404 */
[----:B------:R1:W-:Y:S01]  /*1440*/  STS.U16 [R2+UR4+0x280], R11 ;  /* 0x0002800b02007988 */ /* 0x0003e20008000404 */
[----:B------:R-:W-:Y:S06]  /*1450*/  BAR.SYNC.DEFER_BLOCKING 0x0 ;  /* 0x0000000000007b1d */ /* 0x000fec0000010000 */
[----:B------:R-:W2:Y:S04]  /*1460*/  LDS R15, [R3+UR4] ;  /* 0x00000004030f7984 */ /* 0x000ea80008000800 */
[----:B------:R3:W4:Y:S01]  /*1470*/  LDS R17, [R3+UR4+0x100] ;  /* 0x0001000403117984 */ /* 0x0007220008000800 */
[----:B------:R-:W-:-:S02]  /*1480*/  ULDC UR4, c[0x0][0x244] ;  /* 0x0000910000047ab9 */ /* 0x000fc40000000800 */
[----:B------:R-:W-:Y:S01]  /*1490*/  IMAD R0, R10, UR4, RZ ;  /* 0x000000040a007c24 */ /* 0x000fe2000f8e02ff */
[----:B------:R-:W-:-:S04]  /*14a0*/  ULDC.64 UR4, c[0x0][0x220] ;  /* 0x0000880000047ab9 */ /* 0x000fc80000000a00 */
[C---:B0-----:R-:W-:Y:S01]  /*14b0*/  LEA R12, P1, R0.reuse, UR4, 0x1 ;  /* 0x00000004000c7c11 */ /* 0x041fe2000f8208ff */
[----:B------:R-:W-:Y:S02]  /*14c0*/  ULDC UR4, c[0x0][0x248] ;  /* 0x0000920000047ab9 */ /* 0x000fe40000000800 */
[----:B------:R-:W-:Y:S01]  /*14d0*/  IMAD R7, R7, UR4, RZ ;  /* 0x0000000407077c24 */ /* 0x000fe2000f8e02ff */
[----:B------:R-:W-:Y:S01]  /*14e0*/  LEA.HI.X.SX32 R13, R0, UR5, 0x1, P1 ;  /* 0x00000005000d7c11 */ /* 0x000fe200088f0eff */
[----:B------:R-:W-:Y:S01]  /*14f0*/  IMAD R0, R6, UR4, RZ ;  /* 0x0000000406007c24 */ /* 0x000fe2000f8e02ff */
[C---:B------:R-:W-:Y:S01]  /*1500*/  ISETP.LT.AND P1, PT, R8.reuse, UR9, !P0 ;  /* 0x0000000908007c0c */ /* 0x040fe2000c721270 */
[----:B------:R-:W-:Y:S01]  /*1510*/  IMAD R10, R8, UR4, RZ ;  /* 0x00000004080a7c24 */ /* 0x000fe2000f8e02ff */
[C---:B------:R-:W-:Y:S01]  /*1520*/  ISETP.LT.AND P0, PT, R9.reuse, UR9, !P0 ;  /* 0x0000000909007c0c */ /* 0x040fe2000c701270 */
[----:B-1----:R-:W-:Y:S01]  /*1530*/  IMAD R11, R9, UR4, RZ ;  /* 0x00000004090b7c24 */ /* 0x002fe2000f8e02ff */
[----:B------:R-:W-:-:S02]  /*1540*/  LEA R2, P4, R0, R12, 0x1 ;  /* 0x0000000c00027211 */ /* 0x000fc400078808ff */
[CC--:B------:R-:W-:Y:S02]  /*1550*/  LEA R4, P6, R7.reuse, R12.reuse, 0x1 ;  /* 0x0000000c07047211 */ /* 0x0c0fe400078c08ff */
[-C--:B------:R-:W-:Y:S02]  /*1560*/  LEA R6, P5, R10, R12.reuse, 0x1 ;  /* 0x0000000c0a067211 */ /* 0x080fe400078a08ff */
[-C--:B---3--:R-:W-:Y:S02]  /*1570*/  LEA.HI.X.SX32 R3, R0, R13.reuse, 0x1, P4 ;  /* 0x0000000d00037211 */ /* 0x088fe400020f0eff */
[-C--:B------:R-:W-:Y:S02]  /*1580*/  LEA.HI.X.SX32 R5, R7, R13.reuse, 0x1, P6 ;  /* 0x0000000d07057211 */ /* 0x080fe400030f0eff */
[----:B------:R-:W-:Y:S02]  /*1590*/  LEA.HI.X.SX32 R7, R10, R13, 0x1, P5 ;  /* 0x0000000d0a077211 */ /* 0x000fe400028f0eff */
[----:B------:R-:W-:-:S04]  /*15a0*/  LEA R8, P4, R11, R12, 0x1 ;  /* 0x0000000c0b087211 */ /* 0x000fc800078808ff */
[----:B------:R-:W-:Y:S02]  /*15b0*/  LEA.HI.X.SX32 R9, R11, R13, 0x1, P4 ;  /* 0x0000000d0b097211 */ /* 0x000fe400020f0eff */
[----:B--2---:R-:W-:Y:S01]  /*15c0*/  PRMT R0, R15, 0x7632, R0 ;  /* 0x000076320f007816 */ /* 0x004fe20000000000 */
[----:B------:R0:W-:Y:S04]  /*15d0*/  @P3 STG.E.U16 desc[UR6][R2.64], R15 ;  /* 0x0000000f02003986 */ /* 0x0001e8000c101506 */
[----:B------:R0:W-:Y:S04]  /*15e0*/  @P2 STG.E.U16 desc[UR6][R4.64], R0 ;  /* 0x0000000004002986 */ /* 0x0001e8000c101506 */
[----:B----4-:R0:W-:Y:S01]  /*15f0*/  @P1 STG.E.U16 desc[UR6][R6.64], R17 ;  /* 0x0000001106001986 */ /* 0x0101e2000c101506 */
[----:B------:R-:W-:Y:S05]  /*1600*/  @!P0 EXIT ;  /* 0x000000000000894d */ /* 0x000fea0003800000 */
[----:B0-----:R-:W-:-:S05]  /*1610*/  PRMT R4, R17, 0x7632, R4 ;  /* 0x0000763211047816 */ /* 0x001fca0000000004 */
[----:B------:R-:W-:Y:S01]  /*1620*/  STG.E.U16 desc[UR6][R8.64], R4 ;  /* 0x0000000408007986 */ /* 0x000fe2000c101506 */
[----:B------:R-:W-:Y:S05]  /*1630*/  EXIT ;  /* 0x000000000000794d */ /* 0x000fea0003800000 */
.L_x_2:
[----:B------:R-:W-:-:S00]  /*1640*/  BRA `(.L_x_2) ;  /* 0xfffffffc00fc7947 */ /* 0x000fc0000383ffff */
[----:B------:R-:W-:-:S00]  /*1650*/  NOP ;  /* 0x0000000000007918 */ /* 0x000fc00000000000 */
        /* <DEDUP_REMOVED lines=10> */
.L_x_3:


//--------------------- .nv.shared.matmul_kernel  --------------------------
	.section	.nv.shared.matmul_kernel,"aw",@nobits
	.sectionflags	@""
	.align	16
	.zero		1024


//--------------------- .nv.shared.reserved.0     --------------------------
	.section	.nv.shared.reserved.0,"aw",@nobits
	.weak		__nv_reservedSMEM_offset_0_alias
	.size		__nv_reservedSMEM_offset_0_alias, 0, 0
	.other		__nv_reservedSMEM_offset_0_alias,@"STO_CUDA_RESERVED_SHARED STV_DEFAULT"
__nv_reservedSMEM_offset_0_alias:
	.zero		0


//--------------------- .nv.constant0.matmul_kernel --------------------------
	.section	.nv.constant0.matmul_kernel,"a",@progbits
	.sectionflags	@""
	.align	4
.nv.constant0.matmul_kernel:
	.zero		608


//--------------------- SYMBOLS --------------------------

	.type		.nv.reservedSmem.offset0,@object
	.size		.nv.reservedSmem.offset0,0x4
